	.headerflags	@"EF_CUDA_TEXMODE_UNIFIED EF_CUDA_64BIT_ADDRESS EF_CUDA_ACCELERATORS EF_CUDA_SM90 EF_CUDA_VIRTUAL_SM(EF_CUDA_SM90)"
	.elftype	@"ET_EXEC"


//--------------------- .nv.info                  --------------------------
	.section	.nv.info,"",@"SHT_CUDA_INFO"
	.align	4


	//----- nvinfo : EIATTR_REGCOUNT
	.align		4
        /*0000*/ 	.byte	0x04, 0x2f
        /*0002*/ 	.short	(.L_3 - .L_2)
	.align		4
.L_2:
        /*0004*/ 	.word	index@(triton_poi_fused__native_batch_norm_legit_no_training_2)
        /*0008*/ 	.word	0x00000011


	//----- nvinfo : EIATTR_MIN_STACK_SIZE
	.align		4
.L_3:
        /*000c*/ 	.byte	0x04, 0x12
        /*000e*/ 	.short	(.L_5 - .L_4)
	.align		4
.L_4:
        /*0010*/ 	.word	index@(triton_poi_fused__native_batch_norm_legit_no_training_2)
        /*0014*/ 	.word	0x00000000


	//----- nvinfo : EIATTR_FRAME_SIZE
	.align		4
.L_5:
        /*0018*/ 	.byte	0x04, 0x11
        /*001a*/ 	.short	(.L_7 - .L_6)
	.align		4
.L_6:
        /*001c*/ 	.word	index@(triton_poi_fused__native_batch_norm_legit_no_training_2)
        /*0020*/ 	.word	0x00000000


	//----- nvinfo : EIATTR_MIN_STACK_SIZE
	.align		4
.L_7:
        /*0024*/ 	.byte	0x04, 0x12
        /*0026*/ 	.short	(.L_9 - .L_8)
	.align		4
.L_8:
        /*0028*/ 	.word	index@(triton_poi_fused__native_batch_norm_legit_no_training_2)
        /*002c*/ 	.word	0x00000000
.L_9:


//--------------------- .nv.info.triton_poi_fused__native_batch_norm_legit_no_training_2 --------------------------
	.section	.nv.info.triton_poi_fused__native_batch_norm_legit_no_training_2,"",@"SHT_CUDA_INFO"
	.sectionflags	@""
	.align	4


	//----- nvinfo : EIATTR_CUDA_API_VERSION
	.align		4
        /*0000*/ 	.byte	0x04, 0x37
        /*0002*/ 	.short	(.L_11 - .L_10)
.L_10:
        /*0004*/ 	.word	0x0000007c


	//----- nvinfo : EIATTR_KPARAM_INFO
	.align		4
.L_11:
        /*0008*/ 	.byte	0x04, 0x17
        /*000a*/ 	.short	(.L_13 - .L_12)
.L_12:
        /*000c*/ 	.word	0x00000000
        /*0010*/ 	.short	0x0006
        /*0012*/ 	.short	0x0030
        /*0014*/ 	.byte	0x00, 0xf0, 0x11, 0x00


	//----- nvinfo : EIATTR_KPARAM_INFO
	.align		4
.L_13:
        /*0018*/ 	.byte	0x04, 0x17
        /*001a*/ 	.short	(.L_15 - .L_14)
.L_14:
        /*001c*/ 	.word	0x00000000
        /*0020*/ 	.short	0x0005
        /*0022*/ 	.short	0x0028
        /*0024*/ 	.byte	0x00, 0xf4, 0x21, 0x00


	//----- nvinfo : EIATTR_KPARAM_INFO
	.align		4
.L_15:
        /*0028*/ 	.byte	0x04, 0x17
        /*002a*/ 	.short	(.L_17 - .L_16)
.L_16:
        /*002c*/ 	.word	0x00000000
        /*0030*/ 	.short	0x0004
        /*0032*/ 	.short	0x0020
        /*0034*/ 	.byte	0x00, 0xf4, 0x21, 0x00


	//----- nvinfo : EIATTR_KPARAM_INFO
	.align		4
.L_17:
        /*0038*/ 	.byte	0x04, 0x17
        /*003a*/ 	.short	(.L_19 - .L_18)
.L_18:
        /*003c*/ 	.word	0x00000000
        /*0040*/ 	.short	0x0003
        /*0042*/ 	.short	0x0018
        /*0044*/ 	.byte	0x00, 0xf4, 0x21, 0x00


	//----- nvinfo : EIATTR_KPARAM_INFO
	.align		4
.L_19:
        /*0048*/ 	.byte	0x04, 0x17
        /*004a*/ 	.short	(.L_21 - .L_20)
.L_20:
        /*004c*/ 	.word	0x00000000
        /*0050*/ 	.short	0x0002
        /*0052*/ 	.short	0x0010
        /*0054*/ 	.byte	0x00, 0xf4, 0x21, 0x00


	//----- nvinfo : EIATTR_KPARAM_INFO
	.align		4
.L_21:
        /*0058*/ 	.byte	0x04, 0x17
        /*005a*/ 	.short	(.L_23 - .L_22)
.L_22:
        /*005c*/ 	.word	0x00000000
        /*0060*/ 	.short	0x0001
        /*0062*/ 	.short	0x0008
        /*0064*/ 	.byte	0x00, 0xf4, 0x21, 0x00


	//----- nvinfo : EIATTR_KPARAM_INFO
	.align		4
.L_23:
        /*0068*/ 	.byte	0x04, 0x17
        /*006a*/ 	.short	(.L_25 - .L_24)
.L_24:
        /*006c*/ 	.word	0x00000000
        /*0070*/ 	.short	0x0000
        /*0072*/ 	.short	0x0000
        /*0074*/ 	.byte	0x00, 0xf4, 0x21, 0x00


	//----- nvinfo : EIATTR_SPARSE_MMA_MASK
	.align		4
.L_25:
        /*0078*/ 	.byte	0x03, 0x50
        /*007a*/ 	.short	0x0000


	//----- nvinfo : EIATTR_MAXREG_COUNT
	.align		4
        /*007c*/ 	.byte	0x03, 0x1b
        /*007e*/ 	.short	0x00ff


	//----- nvinfo : EIATTR_EXIT_INSTR_OFFSETS
	.align		4
        /*0080*/ 	.byte	0x04, 0x1c
        /*0082*/ 	.short	(.L_27 - .L_26)


	//   ....[0]....
.L_26:
        /*0084*/ 	.word	0x00000310


	//----- nvinfo : EIATTR_REQNTID
	.align		4
.L_27:
        /*0088*/ 	.byte	0x04, 0x10
        /*008a*/ 	.short	(.L_29 - .L_28)
.L_28:
        /*008c*/ 	.word	0x00000080
        /*0090*/ 	.word	0x00000001
        /*0094*/ 	.word	0x00000001


	//----- nvinfo : EIATTR_CBANK_PARAM_SIZE
	.align		4
.L_29:
        /*0098*/ 	.byte	0x03, 0x19
        /*009a*/ 	.short	0x0034


	//----- nvinfo : EIATTR_PARAM_CBANK
	.align		4
        /*009c*/ 	.byte	0x04, 0x0a
        /*009e*/ 	.short	(.L_31 - .L_30)
	.align		4
.L_30:
        /*00a0*/ 	.word	index@(.nv.constant0.triton_poi_fused__native_batch_norm_legit_no_training_2)
        /*00a4*/ 	.short	0x0210
        /*00a6*/ 	.short	0x0034


	//----- nvinfo : EIATTR_SW_WAR
	.align		4
.L_31:
        /*00a8*/ 	.byte	0x04, 0x36
        /*00aa*/ 	.short	(.L_33 - .L_32)
.L_32:
        /*00ac*/ 	.word	0x00000008
.L_33:


//--------------------- .nv.callgraph             --------------------------
	.section	.nv.callgraph,"",@"SHT_CUDA_CALLGRAPH"
	.align	4
	.sectionentsize	8
	.align		4
        /*0000*/ 	.word	0x00000000
	.align		4
        /*0004*/ 	.word	0xffffffff
	.align		4
        /*0008*/ 	.word	0x00000000
	.align		4
        /*000c*/ 	.word	0xfffffffe
	.align		4
        /*0010*/ 	.word	0x00000000
	.align		4
        /*0014*/ 	.word	0xfffffffd
	.align		4
        /*0018*/ 	.word	0x00000000
	.align		4
        /*001c*/ 	.word	0xfffffffc


//--------------------- .nv.constant4             --------------------------
	.section	.nv.constant4,"a",@progbits
	.align	8
	.align		8
.nv.constant4:
        /*0000*/ 	.dword	_$_str
	.align		8
        /*0008*/ 	.dword	_$_str_$_2


//--------------------- .text.triton_poi_fused__native_batch_norm_legit_no_training_2 --------------------------
	.section	.text.triton_poi_fused__native_batch_norm_legit_no_training_2,"ax",@progbits
	.align	128
        .global         triton_poi_fused__native_batch_norm_legit_no_training_2
        .type           triton_poi_fused__native_batch_norm_legit_no_training_2,@function
        .size           triton_poi_fused__native_batch_norm_legit_no_training_2,(.L_x_1 - triton_poi_fused__native_batch_norm_legit_no_training_2)
        .other          triton_poi_fused__native_batch_norm_legit_no_training_2,@"STO_CUDA_ENTRY STV_DEFAULT"
triton_poi_fused__native_batch_norm_legit_no_training_2:
.text.triton_poi_fused__native_batch_norm_legit_no_training_2:
[----:B------:R-:W-:Y:S01]  /*0000*/  LDC R1, c[0x0][0x28] ;  /* 0x00000a00ff017b82 */ /* 0x000fe20000000800 */
[----:B------:R-:W1:Y:S07]  /*0010*/  S2R R0, SR_TID.X ;  /* 0x0000000000007919 */ /* 0x000e6e0000002100 */
[----:B------:R-:W2:Y:S01]  /*0020*/  LDC.64 R6, c[0x0][0x220] ;  /* 0x00008800ff067b82 */ /* 0x000ea20000000a00 */
[----:B------:R-:W-:Y:S01]  /*0030*/  ULDC.64 UR4, c[0x0][0x208] ;  /* 0x0000820000047ab9 */ /* 0x000fe20000000a00 */
[----:B------:R-:W3:Y:S06]  /*0040*/  S2R R5, SR_CTAID.X ;  /* 0x0000000000057919 */ /* 0x000eec0000002500 */
[----:B------:R-:W4:Y:S08]  /*0050*/  LDC.64 R8, c[0x0][0x228] ;  /* 0x00008a00ff087b82 */ /* 0x000f300000000a00 */
[----:B------:R-:W5:Y:S01]  /*0060*/  LDC.64 R10, c[0x0][0x230] ;  /* 0x00008c00ff0a7b82 */ /* 0x000f620000000a00 */
[----:B-1----:R-:W-:-:S02]  /*0070*/  SHF.L.U32 R0, R0, 0x1, RZ ;  /* 0x0000000100007819 */ /* 0x002fc400000006ff */
[----:B---3--:R-:W-:Y:S02]  /*0080*/  SHF.R.S32.HI R3, RZ, 0x17, R5 ;  /* 0x00000017ff037819 */ /* 0x008fe40000011405 */
[----:B------:R-:W-:Y:S02]  /*0090*/  LOP3.LUT R0, R0, 0xfe, RZ, 0xc0, !PT ;  /* 0x000000fe00007812 */ /* 0x000fe400078ec0ff */
[----:B------:R-:W-:Y:S02]  /*00a0*/  SGXT R3, R3, 0x1 ;  /* 0x000000010303781a */ /* 0x000fe40000000200 */
[----:B------:R-:W-:Y:S02]  /*00b0*/  LEA R0, R5, R0, 0x8 ;  /* 0x0000000005007211 */ /* 0x000fe400078e40ff */
[----:B------:R-:W1:Y:S02]  /*00c0*/  LDC.64 R4, c[0x0][0x218] ;  /* 0x00008600ff047b82 */ /* 0x000e640000000a00 */
[----:B------:R-:W-:-:S04]  /*00d0*/  LEA.HI R3, R3, R0, RZ, 0x8 ;  /* 0x0000000003037211 */ /* 0x000fc800078f40ff */
[----:B------:R-:W-:-:S04]  /*00e0*/  SHF.R.S32.HI R3, RZ, 0x8, R3 ;  /* 0x00000008ff037819 */ /* 0x000fc80000011403 */
[----:B------:R-:W-:-:S04]  /*00f0*/  LEA.HI R2, R3, R3, RZ, 0x4 ;  /* 0x0000000303027211 */ /* 0x000fc800078f20ff */
[----:B------:R-:W-:-:S04]  /*0100*/  LOP3.LUT R2, R2, 0xfffffff0, RZ, 0xc0, !PT ;  /* 0xfffffff002027812 */ /* 0x000fc800078ec0ff */
[----:B------:R-:W-:Y:S02]  /*0110*/  IADD3 R13, R3, -R2, RZ ;  /* 0x80000002030d7210 */ /* 0x000fe40007ffe0ff */
[----:B------:R-:W3:Y:S03]  /*0120*/  LDC.64 R2, c[0x0][0x210] ;  /* 0x00008400ff027b82 */ /* 0x000ee60000000a00 */
[----:B--2---:R-:W-:-:S06]  /*0130*/  IMAD.WIDE R6, R13, 0x4, R6 ;  /* 0x000000040d067825 */ /* 0x004fcc00078e0206 */
[----:B------:R-:W2:Y:S01]  /*0140*/  LDG.E.EL R6, desc[UR4][R6.64] ;  /* 0x0000000406067981 */ /* 0x000ea2000c2e1900 */
[----:B-1----:R-:W-:-:S05]  /*0150*/  IMAD.WIDE R4, R13, 0x4, R4 ;  /* 0x000000040d047825 */ /* 0x002fca00078e0204 */
[----:B------:R1:W2:Y:S01]  /*0160*/  LDG.E.EL R12, desc[UR4][R4.64] ;  /* 0x00000004040c7981 */ /* 0x0002a2000c2e1900 */
[----:B---3--:R-:W-:Y:S01]  /*0170*/  IMAD.WIDE R2, R0, 0x4, R2 ;  /* 0x0000000400027825 */ /* 0x008fe200078e0202 */
[----:B------:R-:W-:Y:S01]  /*0180*/  HFMA2.MMA R14, -RZ, RZ, 1.625, 0 ;  /* 0x3e800000ff0e7435 */ /* 0x000fe200000001ff */
[----:B-1----:R-:W1:Y:S04]  /*0190*/  LDC.64 R4, c[0x0][0x238] ;  /* 0x00008e00ff047b82 */ /* 0x002e680000000a00 */
[----:B------:R-:W3:Y:S01]  /*01a0*/  LDG.E.64 R2, desc[UR4][R2.64] ;  /* 0x0000000402027981 */ /* 0x000ee2000c1e1b00 */
[----:B----4-:R-:W-:-:S04]  /*01b0*/  IMAD.WIDE R8, R13, 0x4, R8 ;  /* 0x000000040d087825 */ /* 0x010fc800078e0208 */
[----:B-----5:R-:W-:Y:S02]  /*01c0*/  IMAD.WIDE R10, R13, 0x4, R10 ;  /* 0x000000040d0a7825 */ /* 0x020fe400078e020a */
[----:B------:R-:W4:Y:S04]  /*01d0*/  LDG.E.EL R8, desc[UR4][R8.64] ;  /* 0x0000000408087981 */ /* 0x000f28000c2e1900 */
[----:B------:R-:W4:Y:S01]  /*01e0*/  LDG.E.EL R11, desc[UR4][R10.64] ;  /* 0x000000040a0b7981 */ /* 0x000f22000c2e1900 */
[----:B-1----:R-:W-:-:S04]  /*01f0*/  IMAD.WIDE R4, R0, 0x4, R4 ;  /* 0x0000000400047825 */ /* 0x002fc800078e0204 */
[----:B--2---:R-:W-:-:S04]  /*0200*/  FADD R6, R6, 9.9999997473787516356e-06 ;  /* 0x3727c5ac06067421 */ /* 0x004fc80000000000 */
[----:B------:R-:W1:Y:S02]  /*0210*/  MUFU.SQRT R7, R6 ;  /* 0x0000000600077308 */ /* 0x000e640000002000 */
[C---:B-1----:R-:W-:Y:S02]  /*0220*/  FSETP.GT.AND P0, PT, R7.reuse, 8.50705917302346158658e+37, PT ;  /* 0x7e8000000700780b */ /* 0x042fe40003f04000 */
[----:B------:R-:W-:-:S11]  /*0230*/  FSETP.GEU.AND P1, PT, R7, 1.175494350822287508e-38, PT ;  /* 0x008000000700780b */ /* 0x000fd60003f2e000 */
[----:B------:R-:W-:-:S04]  /*0240*/  @P0 FMUL R7, R7, 0.25 ;  /* 0x3e80000007070820 */ /* 0x000fc80000400000 */
[----:B------:R-:W-:-:S06]  /*0250*/  @!P1 FMUL R7, R7, 16777216 ;  /* 0x4b80000007079820 */ /* 0x000fcc0000400000 */
[----:B------:R-:W1:Y:S01]  /*0260*/  MUFU.RCP R7, R7 ;  /* 0x0000000700077308 */ /* 0x000e620000001000 */
[----:B------:R-:W-:Y:S01]  /*0270*/  FSEL R14, R14, 1, P0 ;  /* 0x3f8000000e0e7808 */ /* 0x000fe20000000000 */
[----:B---3--:R-:W-:-:S04]  /*0280*/  FADD R2, R2, -R12 ;  /* 0x8000000c02027221 */ /* 0x008fc80000000000 */
[----:B------:R-:W-:Y:S01]  /*0290*/  @!P1 FMUL R14, R14, 16777216 ;  /* 0x4b8000000e0e9820 */ /* 0x000fe20000400000 */
[----:B------:R-:W-:-:S03]  /*02a0*/  FADD R3, R3, -R12 ;  /* 0x8000000c03037221 */ /* 0x000fc60000000000 */
[----:B-1----:R-:W-:-:S04]  /*02b0*/  FMUL R14, R7, R14 ;  /* 0x0000000e070e7220 */ /* 0x002fc80000400000 */
[-C--:B------:R-:W-:Y:S01]  /*02c0*/  FMUL R2, R2, R14.reuse ;  /* 0x0000000e02027220 */ /* 0x080fe20000400000 */
[----:B------:R-:W-:-:S03]  /*02d0*/  FMUL R14, R3, R14 ;  /* 0x0000000e030e7220 */ /* 0x000fc60000400000 */
[C-C-:B----4-:R-:W-:Y:S01]  /*02e0*/  FFMA R2, R8.reuse, R2, R11.reuse ;  /* 0x0000000208027223 */ /* 0x150fe2000000000b */
[----:B------:R-:W-:-:S05]  /*02f0*/  FFMA R3, R8, R14, R11 ;  /* 0x0000000e08037223 */ /* 0x000fca000000000b */
[----:B------:R-:W-:Y:S01]  /*0300*/  STG.E.64 desc[UR4][R4.64], R2 ;  /* 0x0000000204007986 */ /* 0x000fe2000c101b04 */
[----:B------:R-:W-:Y:S05]  /*0310*/  EXIT ;  /* 0x000000000000794d */ /* 0x000fea0003800000 */
.L_x_0:
[----:B------:R-:W-:-:S00]  /*0320*/  BRA `(.L_x_0) ;  /* 0xfffffffc00fc7947 */ /* 0x000fc0000383ffff */
[----:B------:R-:W-:-:S00]  /*0330*/  NOP ;  /* 0x0000000000007918 */ /* 0x000fc00000000000 */
        /* <DEDUP_REMOVED lines=12> */
.L_x_1:


//--------------------- .nv.global.init           --------------------------
	.section	.nv.global.init,"aw",@progbits
.nv.global.init:
	.type		_$_str,@object
	.size		_$_str,(_$_str_$_2 - _$_str)
_$_str:
        /*0000*/ 	.byte	0x5f, 0x5f, 0x43, 0x55, 0x44, 0x41, 0x5f, 0x46, 0x54, 0x5a, 0x00
	.type		_$_str_$_2,@object
	.size		_$_str_$_2,(.L_1 - _$_str_$_2)
_$_str_$_2:
        /*000b*/ 	.byte	0x5f, 0x5f, 0x43, 0x55, 0x44, 0x41, 0x5f, 0x50, 0x52, 0x45, 0x43, 0x5f, 0x53, 0x51, 0x52, 0x54
        /*001b*/ 	.byte	0x00
.L_1:


//--------------------- .nv.constant0.triton_poi_fused__native_batch_norm_legit_no_training_2 --------------------------
	.section	.nv.constant0.triton_poi_fused__native_batch_norm_legit_no_training_2,"a",@progbits
	.sectionflags	@""
	.align	4
.nv.constant0.triton_poi_fused__native_batch_norm_legit_no_training_2:
	.zero		580
